//
// Generated by NVIDIA NVVM Compiler
//
// Compiler Build ID: CL-36424714
// Cuda compilation tools, release 13.0, V13.0.88
// Based on NVVM 20.0.0
//

.version 9.0
.target sm_100
.address_size 64

	// .globl	_Z8mykernelPdPi

.visible .entry _Z8mykernelPdPi(
	.param .u64 .ptr .align 1 _Z8mykernelPdPi_param_0,
	.param .u64 .ptr .align 1 _Z8mykernelPdPi_param_1
)
{
	.local .align 16 .b8 	__local_depot0[65536];
	.reg .b64 	%SP;
	.reg .b64 	%SPL;
	.reg .pred 	%p<4>;
	.reg .b32 	%r<45>;
	.reg .b64 	%rd<85>;
	.reg .b64 	%fd<230>;

	mov.u64 	%SPL, __local_depot0;
	ld.param.u64 	%rd22, [_Z8mykernelPdPi_param_0];
	ld.param.u64 	%rd23, [_Z8mykernelPdPi_param_1];
	add.u64 	%rd1, %SPL, 0;
	add.u64 	%rd2, %SPL, 32768;
	mov.u32 	%r9, %tid.x;
	mov.u32 	%r10, %ctaid.x;
	mov.u32 	%r11, %ntid.x;
	mad.lo.s32 	%r1, %r10, %r11, %r9;
	mul.hi.s32 	%r12, %r1, 1374389535;
	shr.u32 	%r13, %r12, 31;
	shr.s32 	%r14, %r12, 3;
	add.s32 	%r15, %r14, %r13;
	mul.lo.s32 	%r16, %r15, 25;
	sub.s32 	%r17, %r1, %r16;
	cvt.rn.f64.s32 	%fd1, %r17;
	mul.hi.s32 	%r18, %r1, 1402438301;
	shr.u32 	%r19, %r18, 31;
	shr.s32 	%r20, %r18, 4;
	add.s32 	%r21, %r20, %r19;
	mul.lo.s32 	%r22, %r21, 49;
	sub.s32 	%r23, %r1, %r22;
	cvt.rn.f64.s32 	%fd2, %r23;
	add.s64 	%rd84, %rd1, 128;
	add.s64 	%rd83, %rd2, 128;
	mov.b32 	%r42, 0;
	mov.u64 	%rd78, %rd83;
	mov.u64 	%rd79, %rd84;
$L__BB0_1:
	st.local.v2.f64 	[%rd79+-128], {%fd1, %fd1};
	st.local.v2.f64 	[%rd78+-128], {%fd2, %fd2};
	st.local.v2.f64 	[%rd79+-112], {%fd1, %fd1};
	st.local.v2.f64 	[%rd78+-112], {%fd2, %fd2};
	st.local.v2.f64 	[%rd79+-96], {%fd1, %fd1};
	st.local.v2.f64 	[%rd78+-96], {%fd2, %fd2};
	st.local.v2.f64 	[%rd79+-80], {%fd1, %fd1};
	st.local.v2.f64 	[%rd78+-80], {%fd2, %fd2};
	st.local.v2.f64 	[%rd79+-64], {%fd1, %fd1};
	st.local.v2.f64 	[%rd78+-64], {%fd2, %fd2};
	st.local.v2.f64 	[%rd79+-48], {%fd1, %fd1};
	st.local.v2.f64 	[%rd78+-48], {%fd2, %fd2};
	st.local.v2.f64 	[%rd79+-32], {%fd1, %fd1};
	st.local.v2.f64 	[%rd78+-32], {%fd2, %fd2};
	st.local.v2.f64 	[%rd79+-16], {%fd1, %fd1};
	st.local.v2.f64 	[%rd78+-16], {%fd2, %fd2};
	st.local.v2.f64 	[%rd79], {%fd1, %fd1};
	st.local.v2.f64 	[%rd78], {%fd2, %fd2};
	st.local.v2.f64 	[%rd79+16], {%fd1, %fd1};
	st.local.v2.f64 	[%rd78+16], {%fd2, %fd2};
	st.local.v2.f64 	[%rd79+32], {%fd1, %fd1};
	st.local.v2.f64 	[%rd78+32], {%fd2, %fd2};
	st.local.v2.f64 	[%rd79+48], {%fd1, %fd1};
	st.local.v2.f64 	[%rd78+48], {%fd2, %fd2};
	st.local.v2.f64 	[%rd79+64], {%fd1, %fd1};
	st.local.v2.f64 	[%rd78+64], {%fd2, %fd2};
	st.local.v2.f64 	[%rd79+80], {%fd1, %fd1};
	st.local.v2.f64 	[%rd78+80], {%fd2, %fd2};
	st.local.v2.f64 	[%rd79+96], {%fd1, %fd1};
	st.local.v2.f64 	[%rd78+96], {%fd2, %fd2};
	st.local.v2.f64 	[%rd79+112], {%fd1, %fd1};
	st.local.v2.f64 	[%rd78+112], {%fd2, %fd2};
	add.s32 	%r42, %r42, 32;
	add.s64 	%rd79, %rd79, 256;
	add.s64 	%rd78, %rd78, 256;
	setp.ne.s32 	%p1, %r42, 4096;
	@%p1 bra 	$L__BB0_1;
	add.s64 	%rd82, %rd2, 64;
	cvta.to.global.u64 	%rd26, %rd23;
	add.s64 	%rd81, %rd26, 32;
	add.s64 	%rd80, %rd1, 64;
	mov.b32 	%r43, 0;
$L__BB0_3:
	ld.local.f64 	%fd5, [%rd82+-64];
	ld.global.u32 	%r25, [%rd81+-32];
	mul.wide.s32 	%rd27, %r25, 8;
	add.s64 	%rd28, %rd1, %rd27;
	ld.local.f64 	%fd6, [%rd28];
	add.f64 	%fd7, %fd5, %fd6;
	st.local.f64 	[%rd28], %fd7;
	ld.local.f64 	%fd8, [%rd80+-64];
	add.s64 	%rd29, %rd2, %rd27;
	ld.local.f64 	%fd9, [%rd29];
	add.f64 	%fd10, %fd8, %fd9;
	st.local.f64 	[%rd29], %fd10;
	ld.local.f64 	%fd11, [%rd82+-56];
	ld.global.u32 	%r26, [%rd81+-28];
	mul.wide.s32 	%rd30, %r26, 8;
	add.s64 	%rd31, %rd1, %rd30;
	ld.local.f64 	%fd12, [%rd31];
	add.f64 	%fd13, %fd11, %fd12;
	st.local.f64 	[%rd31], %fd13;
	ld.local.f64 	%fd14, [%rd80+-56];
	add.s64 	%rd32, %rd2, %rd30;
	ld.local.f64 	%fd15, [%rd32];
	add.f64 	%fd16, %fd14, %fd15;
	st.local.f64 	[%rd32], %fd16;
	ld.local.f64 	%fd17, [%rd82+-48];
	ld.global.u32 	%r27, [%rd81+-24];
	mul.wide.s32 	%rd33, %r27, 8;
	add.s64 	%rd34, %rd1, %rd33;
	ld.local.f64 	%fd18, [%rd34];
	add.f64 	%fd19, %fd17, %fd18;
	st.local.f64 	[%rd34], %fd19;
	ld.local.f64 	%fd20, [%rd80+-48];
	add.s64 	%rd35, %rd2, %rd33;
	ld.local.f64 	%fd21, [%rd35];
	add.f64 	%fd22, %fd20, %fd21;
	st.local.f64 	[%rd35], %fd22;
	ld.local.f64 	%fd23, [%rd82+-40];
	ld.global.u32 	%r28, [%rd81+-20];
	mul.wide.s32 	%rd36, %r28, 8;
	add.s64 	%rd37, %rd1, %rd36;
	ld.local.f64 	%fd24, [%rd37];
	add.f64 	%fd25, %fd23, %fd24;
	st.local.f64 	[%rd37], %fd25;
	ld.local.f64 	%fd26, [%rd80+-40];
	add.s64 	%rd38, %rd2, %rd36;
	ld.local.f64 	%fd27, [%rd38];
	add.f64 	%fd28, %fd26, %fd27;
	st.local.f64 	[%rd38], %fd28;
	ld.local.f64 	%fd29, [%rd82+-32];
	ld.global.u32 	%r29, [%rd81+-16];
	mul.wide.s32 	%rd39, %r29, 8;
	add.s64 	%rd40, %rd1, %rd39;
	ld.local.f64 	%fd30, [%rd40];
	add.f64 	%fd31, %fd29, %fd30;
	st.local.f64 	[%rd40], %fd31;
	ld.local.f64 	%fd32, [%rd80+-32];
	add.s64 	%rd41, %rd2, %rd39;
	ld.local.f64 	%fd33, [%rd41];
	add.f64 	%fd34, %fd32, %fd33;
	st.local.f64 	[%rd41], %fd34;
	ld.local.f64 	%fd35, [%rd82+-24];
	ld.global.u32 	%r30, [%rd81+-12];
	mul.wide.s32 	%rd42, %r30, 8;
	add.s64 	%rd43, %rd1, %rd42;
	ld.local.f64 	%fd36, [%rd43];
	add.f64 	%fd37, %fd35, %fd36;
	st.local.f64 	[%rd43], %fd37;
	ld.local.f64 	%fd38, [%rd80+-24];
	add.s64 	%rd44, %rd2, %rd42;
	ld.local.f64 	%fd39, [%rd44];
	add.f64 	%fd40, %fd38, %fd39;
	st.local.f64 	[%rd44], %fd40;
	ld.local.f64 	%fd41, [%rd82+-16];
	ld.global.u32 	%r31, [%rd81+-8];
	mul.wide.s32 	%rd45, %r31, 8;
	add.s64 	%rd46, %rd1, %rd45;
	ld.local.f64 	%fd42, [%rd46];
	add.f64 	%fd43, %fd41, %fd42;
	st.local.f64 	[%rd46], %fd43;
	ld.local.f64 	%fd44, [%rd80+-16];
	add.s64 	%rd47, %rd2, %rd45;
	ld.local.f64 	%fd45, [%rd47];
	add.f64 	%fd46, %fd44, %fd45;
	st.local.f64 	[%rd47], %fd46;
	ld.local.f64 	%fd47, [%rd82+-8];
	ld.global.u32 	%r32, [%rd81+-4];
	mul.wide.s32 	%rd48, %r32, 8;
	add.s64 	%rd49, %rd1, %rd48;
	ld.local.f64 	%fd48, [%rd49];
	add.f64 	%fd49, %fd47, %fd48;
	st.local.f64 	[%rd49], %fd49;
	ld.local.f64 	%fd50, [%rd80+-8];
	add.s64 	%rd50, %rd2, %rd48;
	ld.local.f64 	%fd51, [%rd50];
	add.f64 	%fd52, %fd50, %fd51;
	st.local.f64 	[%rd50], %fd52;
	ld.local.f64 	%fd53, [%rd82];
	ld.global.u32 	%r33, [%rd81];
	mul.wide.s32 	%rd51, %r33, 8;
	add.s64 	%rd52, %rd1, %rd51;
	ld.local.f64 	%fd54, [%rd52];
	add.f64 	%fd55, %fd53, %fd54;
	st.local.f64 	[%rd52], %fd55;
	ld.local.f64 	%fd56, [%rd80];
	add.s64 	%rd53, %rd2, %rd51;
	ld.local.f64 	%fd57, [%rd53];
	add.f64 	%fd58, %fd56, %fd57;
	st.local.f64 	[%rd53], %fd58;
	ld.local.f64 	%fd59, [%rd82+8];
	ld.global.u32 	%r34, [%rd81+4];
	mul.wide.s32 	%rd54, %r34, 8;
	add.s64 	%rd55, %rd1, %rd54;
	ld.local.f64 	%fd60, [%rd55];
	add.f64 	%fd61, %fd59, %fd60;
	st.local.f64 	[%rd55], %fd61;
	ld.local.f64 	%fd62, [%rd80+8];
	add.s64 	%rd56, %rd2, %rd54;
	ld.local.f64 	%fd63, [%rd56];
	add.f64 	%fd64, %fd62, %fd63;
	st.local.f64 	[%rd56], %fd64;
	ld.local.f64 	%fd65, [%rd82+16];
	ld.global.u32 	%r35, [%rd81+8];
	mul.wide.s32 	%rd57, %r35, 8;
	add.s64 	%rd58, %rd1, %rd57;
	ld.local.f64 	%fd66, [%rd58];
	add.f64 	%fd67, %fd65, %fd66;
	st.local.f64 	[%rd58], %fd67;
	ld.local.f64 	%fd68, [%rd80+16];
	add.s64 	%rd59, %rd2, %rd57;
	ld.local.f64 	%fd69, [%rd59];
	add.f64 	%fd70, %fd68, %fd69;
	st.local.f64 	[%rd59], %fd70;
	ld.local.f64 	%fd71, [%rd82+24];
	ld.global.u32 	%r36, [%rd81+12];
	mul.wide.s32 	%rd60, %r36, 8;
	add.s64 	%rd61, %rd1, %rd60;
	ld.local.f64 	%fd72, [%rd61];
	add.f64 	%fd73, %fd71, %fd72;
	st.local.f64 	[%rd61], %fd73;
	ld.local.f64 	%fd74, [%rd80+24];
	add.s64 	%rd62, %rd2, %rd60;
	ld.local.f64 	%fd75, [%rd62];
	add.f64 	%fd76, %fd74, %fd75;
	st.local.f64 	[%rd62], %fd76;
	ld.local.f64 	%fd77, [%rd82+32];
	ld.global.u32 	%r37, [%rd81+16];
	mul.wide.s32 	%rd63, %r37, 8;
	add.s64 	%rd64, %rd1, %rd63;
	ld.local.f64 	%fd78, [%rd64];
	add.f64 	%fd79, %fd77, %fd78;
	st.local.f64 	[%rd64], %fd79;
	ld.local.f64 	%fd80, [%rd80+32];
	add.s64 	%rd65, %rd2, %rd63;
	ld.local.f64 	%fd81, [%rd65];
	add.f64 	%fd82, %fd80, %fd81;
	st.local.f64 	[%rd65], %fd82;
	ld.local.f64 	%fd83, [%rd82+40];
	ld.global.u32 	%r38, [%rd81+20];
	mul.wide.s32 	%rd66, %r38, 8;
	add.s64 	%rd67, %rd1, %rd66;
	ld.local.f64 	%fd84, [%rd67];
	add.f64 	%fd85, %fd83, %fd84;
	st.local.f64 	[%rd67], %fd85;
	ld.local.f64 	%fd86, [%rd80+40];
	add.s64 	%rd68, %rd2, %rd66;
	ld.local.f64 	%fd87, [%rd68];
	add.f64 	%fd88, %fd86, %fd87;
	st.local.f64 	[%rd68], %fd88;
	ld.local.f64 	%fd89, [%rd82+48];
	ld.global.u32 	%r39, [%rd81+24];
	mul.wide.s32 	%rd69, %r39, 8;
	add.s64 	%rd70, %rd1, %rd69;
	ld.local.f64 	%fd90, [%rd70];
	add.f64 	%fd91, %fd89, %fd90;
	st.local.f64 	[%rd70], %fd91;
	ld.local.f64 	%fd92, [%rd80+48];
	add.s64 	%rd71, %rd2, %rd69;
	ld.local.f64 	%fd93, [%rd71];
	add.f64 	%fd94, %fd92, %fd93;
	st.local.f64 	[%rd71], %fd94;
	ld.local.f64 	%fd95, [%rd82+56];
	ld.global.u32 	%r40, [%rd81+28];
	mul.wide.s32 	%rd72, %r40, 8;
	add.s64 	%rd73, %rd1, %rd72;
	ld.local.f64 	%fd96, [%rd73];
	add.f64 	%fd97, %fd95, %fd96;
	st.local.f64 	[%rd73], %fd97;
	ld.local.f64 	%fd98, [%rd80+56];
	add.s64 	%rd74, %rd2, %rd72;
	ld.local.f64 	%fd99, [%rd74];
	add.f64 	%fd100, %fd98, %fd99;
	st.local.f64 	[%rd74], %fd100;
	add.s32 	%r43, %r43, 16;
	add.s64 	%rd82, %rd82, 128;
	add.s64 	%rd81, %rd81, 64;
	add.s64 	%rd80, %rd80, 128;
	setp.ne.s32 	%p2, %r43, 4096;
	@%p2 bra 	$L__BB0_3;
	mov.f64 	%fd229, 0d0000000000000000;
	mov.b32 	%r44, 0;
$L__BB0_5:
	ld.local.v2.f64 	{%fd102, %fd103}, [%rd84+-128];
	ld.local.v2.f64 	{%fd104, %fd105}, [%rd83+-128];
	add.f64 	%fd106, %fd102, %fd104;
	add.f64 	%fd107, %fd229, %fd106;
	add.f64 	%fd108, %fd103, %fd105;
	add.f64 	%fd109, %fd107, %fd108;
	ld.local.v2.f64 	{%fd110, %fd111}, [%rd84+-112];
	ld.local.v2.f64 	{%fd112, %fd113}, [%rd83+-112];
	add.f64 	%fd114, %fd110, %fd112;
	add.f64 	%fd115, %fd109, %fd114;
	add.f64 	%fd116, %fd111, %fd113;
	add.f64 	%fd117, %fd115, %fd116;
	ld.local.v2.f64 	{%fd118, %fd119}, [%rd84+-96];
	ld.local.v2.f64 	{%fd120, %fd121}, [%rd83+-96];
	add.f64 	%fd122, %fd118, %fd120;
	add.f64 	%fd123, %fd117, %fd122;
	add.f64 	%fd124, %fd119, %fd121;
	add.f64 	%fd125, %fd123, %fd124;
	ld.local.v2.f64 	{%fd126, %fd127}, [%rd84+-80];
	ld.local.v2.f64 	{%fd128, %fd129}, [%rd83+-80];
	add.f64 	%fd130, %fd126, %fd128;
	add.f64 	%fd131, %fd125, %fd130;
	add.f64 	%fd132, %fd127, %fd129;
	add.f64 	%fd133, %fd131, %fd132;
	ld.local.v2.f64 	{%fd134, %fd135}, [%rd84+-64];
	ld.local.v2.f64 	{%fd136, %fd137}, [%rd83+-64];
	add.f64 	%fd138, %fd134, %fd136;
	add.f64 	%fd139, %fd133, %fd138;
	add.f64 	%fd140, %fd135, %fd137;
	add.f64 	%fd141, %fd139, %fd140;
	ld.local.v2.f64 	{%fd142, %fd143}, [%rd84+-48];
	ld.local.v2.f64 	{%fd144, %fd145}, [%rd83+-48];
	add.f64 	%fd146, %fd142, %fd144;
	add.f64 	%fd147, %fd141, %fd146;
	add.f64 	%fd148, %fd143, %fd145;
	add.f64 	%fd149, %fd147, %fd148;
	ld.local.v2.f64 	{%fd150, %fd151}, [%rd84+-32];
	ld.local.v2.f64 	{%fd152, %fd153}, [%rd83+-32];
	add.f64 	%fd154, %fd150, %fd152;
	add.f64 	%fd155, %fd149, %fd154;
	add.f64 	%fd156, %fd151, %fd153;
	add.f64 	%fd157, %fd155, %fd156;
	ld.local.v2.f64 	{%fd158, %fd159}, [%rd84+-16];
	ld.local.v2.f64 	{%fd160, %fd161}, [%rd83+-16];
	add.f64 	%fd162, %fd158, %fd160;
	add.f64 	%fd163, %fd157, %fd162;
	add.f64 	%fd164, %fd159, %fd161;
	add.f64 	%fd165, %fd163, %fd164;
	ld.local.v2.f64 	{%fd166, %fd167}, [%rd84];
	ld.local.v2.f64 	{%fd168, %fd169}, [%rd83];
	add.f64 	%fd170, %fd166, %fd168;
	add.f64 	%fd171, %fd165, %fd170;
	add.f64 	%fd172, %fd167, %fd169;
	add.f64 	%fd173, %fd171, %fd172;
	ld.local.v2.f64 	{%fd174, %fd175}, [%rd84+16];
	ld.local.v2.f64 	{%fd176, %fd177}, [%rd83+16];
	add.f64 	%fd178, %fd174, %fd176;
	add.f64 	%fd179, %fd173, %fd178;
	add.f64 	%fd180, %fd175, %fd177;
	add.f64 	%fd181, %fd179, %fd180;
	ld.local.v2.f64 	{%fd182, %fd183}, [%rd84+32];
	ld.local.v2.f64 	{%fd184, %fd185}, [%rd83+32];
	add.f64 	%fd186, %fd182, %fd184;
	add.f64 	%fd187, %fd181, %fd186;
	add.f64 	%fd188, %fd183, %fd185;
	add.f64 	%fd189, %fd187, %fd188;
	ld.local.v2.f64 	{%fd190, %fd191}, [%rd84+48];
	ld.local.v2.f64 	{%fd192, %fd193}, [%rd83+48];
	add.f64 	%fd194, %fd190, %fd192;
	add.f64 	%fd195, %fd189, %fd194;
	add.f64 	%fd196, %fd191, %fd193;
	add.f64 	%fd197, %fd195, %fd196;
	ld.local.v2.f64 	{%fd198, %fd199}, [%rd84+64];
	ld.local.v2.f64 	{%fd200, %fd201}, [%rd83+64];
	add.f64 	%fd202, %fd198, %fd200;
	add.f64 	%fd203, %fd197, %fd202;
	add.f64 	%fd204, %fd199, %fd201;
	add.f64 	%fd205, %fd203, %fd204;
	ld.local.v2.f64 	{%fd206, %fd207}, [%rd84+80];
	ld.local.v2.f64 	{%fd208, %fd209}, [%rd83+80];
	add.f64 	%fd210, %fd206, %fd208;
	add.f64 	%fd211, %fd205, %fd210;
	add.f64 	%fd212, %fd207, %fd209;
	add.f64 	%fd213, %fd211, %fd212;
	ld.local.v2.f64 	{%fd214, %fd215}, [%rd84+96];
	ld.local.v2.f64 	{%fd216, %fd217}, [%rd83+96];
	add.f64 	%fd218, %fd214, %fd216;
	add.f64 	%fd219, %fd213, %fd218;
	add.f64 	%fd220, %fd215, %fd217;
	add.f64 	%fd221, %fd219, %fd220;
	ld.local.v2.f64 	{%fd222, %fd223}, [%rd84+112];
	ld.local.v2.f64 	{%fd224, %fd225}, [%rd83+112];
	add.f64 	%fd226, %fd222, %fd224;
	add.f64 	%fd227, %fd221, %fd226;
	add.f64 	%fd228, %fd223, %fd225;
	add.f64 	%fd229, %fd227, %fd228;
	add.s32 	%r44, %r44, 32;
	add.s64 	%rd84, %rd84, 256;
	add.s64 	%rd83, %rd83, 256;
	setp.ne.s32 	%p3, %r44, 4096;
	@%p3 bra 	$L__BB0_5;
	cvta.to.global.u64 	%rd75, %rd22;
	mul.wide.s32 	%rd76, %r1, 8;
	add.s64 	%rd77, %rd75, %rd76;
	st.global.f64 	[%rd77], %fd229;
	ret;

}


// ===== COMPILED SASS (sm_100) =====

	.target	sm_100

	.elftype	@"ET_EXEC"


//--------------------- .note.nv.tkinfo           --------------------------
	.section	.note.nv.tkinfo,"",@"SHT_NOTE"
	.sectionflags	@"SHF_NOTE_NV_TKINFO"
	.tkinfo
        /*0018*/ 	.word	0x00000002
        /*0030*/ 	.string	""
        /*0030*/ 	.string	"ptxas"
        /*0030*/ 	.string	"Cuda compilation tools, release 13.0, V13.0.88"
        /*0030*/ 	.string	"Build cuda_13.0.r13.0/compiler.36424714_0"
        /*0030*/ 	.string	"-arch sm_100 -m 64 "



//--------------------- .note.nv.cuinfo           --------------------------
	.section	.note.nv.cuinfo,"",@"SHT_NOTE"
	.sectionflags	@"SHF_NOTE_NV_CUINFO"
        /*0018*/ 	.short	0x0002
        /*001a*/ 	.short	0x0064
        /*001c*/ 	.short	0x0082
	.zero		2


//--------------------- .nv.info                  --------------------------
	.section	.nv.info,"",@"SHT_CUDA_INFO"
	.align	4


	//----- nvinfo : EIATTR_REGCOUNT
	.align		4
        /*0000*/ 	.byte	0x04, 0x2f
        /*0002*/ 	.short	(.L_1 - .L_0)
	.align		4
.L_0:
        /*0004*/ 	.word	index@(_Z8mykernelPdPi)
        /*0008*/ 	.word	0x0000001c


	//----- nvinfo : EIATTR_FRAME_SIZE
	.align		4
.L_1:
        /*000c*/ 	.byte	0x04, 0x11
        /*000e*/ 	.short	(.L_3 - .L_2)
	.align		4
.L_2:
        /*0010*/ 	.word	index@(_Z8mykernelPdPi)
        /*0014*/ 	.word	0x00010000


	//----- nvinfo : EIATTR_MIN_STACK_SIZE
	.align		4
.L_3:
        /*0018*/ 	.byte	0x04, 0x12
        /*001a*/ 	.short	(.L_5 - .L_4)
	.align		4
.L_4:
        /*001c*/ 	.word	index@(_Z8mykernelPdPi)
        /*0020*/ 	.word	0x00010000
.L_5:


//--------------------- .nv.compat                --------------------------
	.section	.nv.compat,"",@"SHT_CUDA_COMPAT_INFO"
	.align	4
        /*0000*/ 	.byte	0x02, 0x09, 0x00, 0x00, 0x02, 0x02, 0x01, 0x00, 0x02, 0x05, 0x05, 0x00, 0x03, 0x07, 0x01, 0x01
        /*0010*/ 	.byte	0x02, 0x03, 0x00, 0x00, 0x02, 0x06, 0x01, 0x00, 0x04, 0x0b, 0x08, 0x00, 0x01, 0x00, 0x00, 0x00
        /*0020*/ 	.byte	0x00, 0x00, 0x00, 0x00


//--------------------- .nv.info._Z8mykernelPdPi  --------------------------
	.section	.nv.info._Z8mykernelPdPi,"",@"SHT_CUDA_INFO"
	.sectionflags	@""
	.align	4


	//----- nvinfo : EIATTR_CUDA_API_VERSION
	.align		4
        /*0000*/ 	.byte	0x04, 0x37
        /*0002*/ 	.short	(.L_7 - .L_6)
.L_6:
        /*0004*/ 	.word	0x00000082


	//----- nvinfo : EIATTR_KPARAM_INFO
	.align		4
.L_7:
        /*0008*/ 	.byte	0x04, 0x17
        /*000a*/ 	.short	(.L_9 - .L_8)
.L_8:
        /*000c*/ 	.word	0x00000000
        /*0010*/ 	.short	0x0001
        /*0012*/ 	.short	0x0008
        /*0014*/ 	.byte	0x00, 0xf5, 0x21, 0x00


	//----- nvinfo : EIATTR_KPARAM_INFO
	.align		4
.L_9:
        /*0018*/ 	.byte	0x04, 0x17
        /*001a*/ 	.short	(.L_11 - .L_10)
.L_10:
        /*001c*/ 	.word	0x00000000
        /*0020*/ 	.short	0x0000
        /*0022*/ 	.short	0x0000
        /*0024*/ 	.byte	0x00, 0xf5, 0x21, 0x00


	//----- nvinfo : EIATTR_SPARSE_MMA_MASK
	.align		4
.L_11:
        /*0028*/ 	.byte	0x03, 0x50
        /*002a*/ 	.short	0x0000


	//----- nvinfo : EIATTR_MAXREG_COUNT
	.align		4
        /*002c*/ 	.byte	0x03, 0x1b
        /*002e*/ 	.short	0x00ff


	//----- nvinfo : EIATTR_MERCURY_ISA_VERSION
	.align		4
        /*0030*/ 	.byte	0x03, 0x5f
        /*0032*/ 	.short	0x0101


	//----- nvinfo : EIATTR_VRC_CTA_INIT_COUNT
	.align		4
        /*0034*/ 	.byte	0x02, 0x4a
	.zero		1
	.zero		1


	//----- nvinfo : EIATTR_EXIT_INSTR_OFFSETS
	.align		4
        /*0038*/ 	.byte	0x04, 0x1c
        /*003a*/ 	.short	(.L_13 - .L_12)


	//   ....[0]....
.L_12:
        /*003c*/ 	.word	0x00001d80


	//----- nvinfo : EIATTR_CBANK_PARAM_SIZE
	.align		4
.L_13:
        /*0040*/ 	.byte	0x03, 0x19
        /*0042*/ 	.short	0x0010


	//----- nvinfo : EIATTR_PARAM_CBANK
	.align		4
        /*0044*/ 	.byte	0x04, 0x0a
        /*0046*/ 	.short	(.L_15 - .L_14)
	.align		4
.L_14:
        /*0048*/ 	.word	index@(.nv.constant0._Z8mykernelPdPi)
        /*004c*/ 	.short	0x0380
        /*004e*/ 	.short	0x0010


	//----- nvinfo : EIATTR_SW_WAR
	.align		4
.L_15:
        /*0050*/ 	.byte	0x04, 0x36
        /*0052*/ 	.short	(.L_17 - .L_16)
.L_16:
        /*0054*/ 	.word	0x00000008
.L_17:


//--------------------- .nv.callgraph             --------------------------
	.section	.nv.callgraph,"",@"SHT_CUDA_CALLGRAPH"
	.align	4
	.sectionentsize	8
	.align		4
        /*0000*/ 	.word	0x00000000
	.align		4
        /*0004*/ 	.word	0xffffffff
	.align		4
        /*0008*/ 	.word	0x00000000
	.align		4
        /*000c*/ 	.word	0xfffffffe
	.align		4
        /*0010*/ 	.word	0x00000000
	.align		4
        /*0014*/ 	.word	0xfffffffd
	.align		4
        /*0018*/ 	.word	0x00000000
	.align		4
        /*001c*/ 	.word	0xfffffffc


//--------------------- .text._Z8mykernelPdPi     --------------------------
	.section	.text._Z8mykernelPdPi,"ax",@progbits
	.align	128
        .global         _Z8mykernelPdPi
        .type           _Z8mykernelPdPi,@function
        .size           _Z8mykernelPdPi,(.L_x_4 - _Z8mykernelPdPi)
        .other          _Z8mykernelPdPi,@"STO_CUDA_ENTRY STV_DEFAULT"
_Z8mykernelPdPi:
.text._Z8mykernelPdPi:
[----:B------:R-:W0:Y:S01]  /*0000*/  LDC R1, c[0x0][0x37c] ;  /* 0x0000df00ff017b82 */ /* 0x000e220000000800 */
[----:B------:R-:W1:Y:S07]  /*0010*/  S2R R3, SR_TID.X ;  /* 0x0000000000037919 */ /* 0x000e6e0000002100 */
[----:B------:R-:W1:Y:S01]  /*0020*/  S2UR UR4, SR_CTAID.X ;  /* 0x00000000000479c3 */ /* 0x000e620000002500 */
[----:B0-----:R-:W-:-:S07]  /*0030*/  VIADD R1, R1, 0xffff0000 ;  /* 0xffff000001017836 */ /* 0x001fce0000000000 */
[----:B------:R-:W1:Y:S02]  /*0040*/  LDC R0, c[0x0][0x360] ;  /* 0x0000d800ff007b82 */ /* 0x000e640000000800 */
[----:B-1----:R-:W-:Y:S01]  /*0050*/  IMAD R3, R0, UR4, R3 ;  /* 0x0000000400037c24 */ /* 0x002fe2000f8e0203 */
[----:B------:R-:W-:-:S03]  /*0060*/  UMOV UR4, URZ ;  /* 0x000000ff00047c82 */ /* 0x000fc60008000000 */
[----:B------:R-:W-:-:S04]  /*0070*/  IMAD.HI R0, R3, 0x51eb851f, RZ ;  /* 0x51eb851f03007827 */ /* 0x000fc800078e02ff */
[----:B------:R-:W-:Y:S01]  /*0080*/  IMAD.HI R2, R3, 0x5397829d, RZ ;  /* 0x5397829d03027827 */ /* 0x000fe200078e02ff */
[----:B------:R-:W-:-:S04]  /*0090*/  SHF.R.U32.HI R5, RZ, 0x1f, R0 ;  /* 0x0000001fff057819 */ /* 0x000fc80000011600 */
[----:B------:R-:W-:Y:S02]  /*00a0*/  SHF.R.U32.HI R7, RZ, 0x1f, R2 ;  /* 0x0000001fff077819 */ /* 0x000fe40000011602 */
[----:B------:R-:W-:Y:S02]  /*00b0*/  LEA.HI.SX32 R0, R0, R5, 0x1d ;  /* 0x0000000500007211 */ /* 0x000fe400078feaff */
[----:B------:R-:W-:-:S03]  /*00c0*/  LEA.HI.SX32 R2, R2, R7, 0x1c ;  /* 0x0000000702027211 */ /* 0x000fc600078fe2ff */
[--C-:B------:R-:W-:Y:S02]  /*00d0*/  IMAD R4, R0, -0x19, R3.reuse ;  /* 0xffffffe700047824 */ /* 0x100fe400078e0203 */
[----:B------:R-:W-:Y:S01]  /*00e0*/  IMAD R8, R2, -0x31, R3 ;  /* 0xffffffcf02087824 */ /* 0x000fe200078e0203 */
[C---:B------:R-:W-:Y:S01]  /*00f0*/  IADD3 R2, PT, PT, R1.reuse, 0x80, RZ ;  /* 0x0000008001027810 */ /* 0x040fe20007ffe0ff */
[----:B------:R-:W-:Y:S02]  /*0100*/  VIADD R0, R1, 0x8080 ;  /* 0x0000808001007836 */ /* 0x000fe40000000000 */
[----:B------:R-:W0:Y:S01]  /*0110*/  I2F.F64 R4, R4 ;  /* 0x0000000400047312 */ /* 0x000e220000201c00 */
[----:B------:R-:W-:Y:S01]  /*0120*/  MOV R23, R2 ;  /* 0x0000000200177202 */ /* 0x000fe20000000f00 */
[----:B------:R-:W-:-:S06]  /*0130*/  IMAD.MOV.U32 R21, RZ, RZ, R0 ;  /* 0x000000ffff157224 */ /* 0x000fcc00078e0000 */
[----:B------:R-:W1:Y:S02]  /*0140*/  I2F.F64 R8, R8 ;  /* 0x0000000800087312 */ /* 0x000e640000201c00 */
.L_x_0:
[----:B0-----:R-:W-:Y:S01]  /*0150*/  IMAD.MOV.U32 R6, RZ, RZ, R4 ;  /* 0x000000ffff067224 */ /* 0x001fe200078e0004 */
[----:B------:R-:W-:Y:S01]  /*0160*/  MOV R7, R5 ;  /* 0x0000000500077202 */ /* 0x000fe20000000f00 */
[----:B-1----:R-:W-:Y:S01]  /*0170*/  IMAD.MOV.U32 R10, RZ, RZ, R8 ;  /* 0x000000ffff0a7224 */ /* 0x002fe200078e0008 */
[----:B------:R-:W-:Y:S01]  /*0180*/  MOV R11, R9 ;  /* 0x00000009000b7202 */ /* 0x000fe20000000f00 */
[--C-:B------:R-:W-:Y:S01]  /*0190*/  IMAD.MOV.U32 R16, RZ, RZ, R4.reuse ;  /* 0x000000ffff107224 */ /* 0x100fe200078e0004 */
[-C--:B------:R-:W-:Y:S01]  /*01a0*/  MOV R17, R5.reuse ;  /* 0x0000000500117202 */ /* 0x080fe20000000f00 */
[----:B------:R-:W-:Y:S01]  /*01b0*/  IMAD.MOV.U32 R18, RZ, RZ, R4 ;  /* 0x000000ffff127224 */ /* 0x000fe200078e0004 */
[----:B------:R-:W-:Y:S01]  /*01c0*/  MOV R19, R5 ;  /* 0x0000000500137202 */ /* 0x000fe20000000f00 */
[--C-:B------:R-:W-:Y:S01]  /*01d0*/  IMAD.MOV.U32 R12, RZ, RZ, R8.reuse ;  /* 0x000000ffff0c7224 */ /* 0x100fe200078e0008 */
[-C--:B------:R-:W-:Y:S01]  /*01e0*/  MOV R13, R9.reuse ;  /* 0x00000009000d7202 */ /* 0x080fe20000000f00 */
[----:B------:R-:W-:Y:S01]  /*01f0*/  IMAD.MOV.U32 R14, RZ, RZ, R8 ;  /* 0x000000ffff0e7224 */ /* 0x000fe200078e0008 */
[----:B------:R-:W-:Y:S01]  /*0200*/  MOV R15, R9 ;  /* 0x00000009000f7202 */ /* 0x000fe20000000f00 */
[----:B------:R-:W-:Y:S01]  /*0210*/  STL.128 [R23+-0x80], R4 ;  /* 0xffff800417007387 */ /* 0x000fe20000100c00 */
[----:B------:R-:W-:-:S03]  /*0220*/  UIADD3 UR4, UPT, UPT, UR4, 0x80, URZ ;  /* 0x0000008004047890 */ /* 0x000fc6000fffe0ff */
[----:B------:R-:W-:Y:S01]  /*0230*/  STL.128 [R21+-0x80], R8 ;  /* 0xffff800815007387 */ /* 0x000fe20000100c00 */
[----:B------:R-:W-:-:S03]  /*0240*/  UISETP.NE.AND UP0, UPT, UR4, 0x1000, UPT ;  /* 0x000010000400788c */ /* 0x000fc6000bf05270 */
[----:B------:R0:W-:Y:S04]  /*0250*/  STL.128 [R23+-0x70], R16 ;  /* 0xffff901017007387 */ /* 0x0001e80000100c00 */
[----:B------:R1:W-:Y:S04]  /*0260*/  STL.128 [R21+-0x70], R12 ;  /* 0xffff900c15007387 */ /* 0x0003e80000100c00 */
[----:B------:R-:W-:Y:S01]  /*0270*/  STL.128 [R23+-0x60], R4 ;  /* 0xffffa00417007387 */ /* 0x000fe20000100c00 */
[--C-:B0-----:R-:W-:Y:S01]  /*0280*/  IMAD.MOV.U32 R16, RZ, RZ, R8.reuse ;  /* 0x000000ffff107224 */ /* 0x101fe200078e0008 */
[-C--:B------:R-:W-:Y:S01]  /*0290*/  MOV R17, R9.reuse ;  /* 0x0000000900117202 */ /* 0x080fe20000000f00 */
[----:B------:R-:W-:Y:S01]  /*02a0*/  IMAD.MOV.U32 R18, RZ, RZ, R8 ;  /* 0x000000ffff127224 */ /* 0x000fe200078e0008 */
[----:B------:R-:W-:Y:S01]  /*02b0*/  MOV R19, R9 ;  /* 0x0000000900137202 */ /* 0x000fe20000000f00 */
[--C-:B-1----:R-:W-:Y:S01]  /*02c0*/  IMAD.MOV.U32 R12, RZ, RZ, R4.reuse ;  /* 0x000000ffff0c7224 */ /* 0x102fe200078e0004 */
[-C--:B------:R-:W-:Y:S01]  /*02d0*/  MOV R13, R5.reuse ;  /* 0x00000005000d7202 */ /* 0x080fe20000000f00 */
[--C-:B------:R-:W-:Y:S01]  /*02e0*/  IMAD.MOV.U32 R14, RZ, RZ, R4.reuse ;  /* 0x000000ffff0e7224 */ /* 0x100fe200078e0004 */
[-C--:B------:R-:W-:Y:S01]  /*02f0*/  MOV R15, R5.reuse ;  /* 0x00000005000f7202 */ /* 0x080fe20000000f00 */
[----:B------:R-:W-:Y:S04]  /*0300*/  STL.128 [R21+-0x60], R16 ;  /* 0xffffa01015007387 */ /* 0x000fe80000100c00 */
        /* <DEDUP_REMOVED lines=10> */
[----:B------:R-:W-:Y:S04]  /*03b0*/  STL.128 [R23], R4 ;  /* 0x0000000417007387 */ /* 0x000fe80000100c00 */
[----:B------:R-:W-:Y:S04]  /*03c0*/  STL.128 [R21], R16 ;  /* 0x0000001015007387 */ /* 0x000fe80000100c00 */
[----:B------:R-:W-:Y:S04]  /*03d0*/  STL.128 [R23+0x10], R12 ;  /* 0x0000100c17007387 */ /* 0x000fe80000100c00 */
        /* <DEDUP_REMOVED lines=38> */
[----:B------:R0:W-:Y:S04]  /*0640*/  STL.128 [R21+0x140], R16 ;  /* 0x0001401015007387 */ /* 0x0001e80000100c00 */
[----:B------:R1:W-:Y:S04]  /*0650*/  STL.128 [R23+0x150], R12 ;  /* 0x0001500c17007387 */ /* 0x0003e80000100c00 */
[----:B------:R-:W-:Y:S04]  /*0660*/  STL.128 [R21+0x150], R8 ;  /* 0x0001500815007387 */ /* 0x000fe80000100c00 */
[----:B------:R-:W-:Y:S01]  /*0670*/  STL.128 [R23+0x160], R4 ;  /* 0x0001600417007387 */ /* 0x000fe20000100c00 */
[--C-:B0-----:R-:W-:Y:S01]  /*0680*/  IMAD.MOV.U32 R16, RZ, RZ, R4.reuse ;  /* 0x000000ffff107224 */ /* 0x101fe200078e0004 */
[-C--:B------:R-:W-:Y:S01]  /*0690*/  MOV R17, R5.reuse ;  /* 0x0000000500117202 */ /* 0x080fe20000000f00 */
[----:B------:R-:W-:Y:S01]  /*06a0*/  IMAD.MOV.U32 R18, RZ, RZ, R4 ;  /* 0x000000ffff127224 */ /* 0x000fe200078e0004 */
[----:B------:R-:W-:Y:S01]  /*06b0*/  MOV R19, R5 ;  /* 0x0000000500137202 */ /* 0x000fe20000000f00 */
[--C-:B-1----:R-:W-:Y:S01]  /*06c0*/  IMAD.MOV.U32 R12, RZ, RZ, R8.reuse ;  /* 0x000000ffff0c7224 */ /* 0x102fe200078e0008 */
[-C--:B------:R-:W-:Y:S01]  /*06d0*/  MOV R13, R9.reuse ;  /* 0x00000009000d7202 */ /* 0x080fe20000000f00 */
[----:B------:R-:W-:Y:S01]  /*06e0*/  IMAD.MOV.U32 R14, RZ, RZ, R8 ;  /* 0x000000ffff0e7224 */ /* 0x000fe200078e0008 */
[----:B------:R-:W-:-:S05]  /*06f0*/  MOV R15, R9 ;  /* 0x00000009000f7202 */ /* 0x000fca0000000f00 */
[----:B------:R0:W-:Y:S04]  /*0700*/  STL.128 [R21+0x160], R12 ;  /* 0x0001600c15007387 */ /* 0x0001e80000100c00 */
[----:B------:R-:W-:Y:S04]  /*0710*/  STL.128 [R23+0x170], R4 ;  /* 0x0001700417007387 */ /* 0x000fe80000100c00 */
[----:B------:R-:W-:Y:S01]  /*0720*/  STL.128 [R21+0x170], R8 ;  /* 0x0001700815007387 */ /* 0x000fe20000100c00 */
[--C-:B0-----:R-:W-:Y:S01]  /*0730*/  IMAD.MOV.U32 R12, RZ, RZ, R4.reuse ;  /* 0x000000ffff0c7224 */ /* 0x101fe200078e0004 */
        /* <DEDUP_REMOVED lines=70> */
[----:B------:R1:W-:Y:S01]  /*0ba0*/  STL.128 [R21+0x370], R12 ;  /* 0x0003700c15007387 */ /* 0x0003e20000100c00 */
[----:B0-----:R-:W-:Y:S01]  /*0bb0*/  VIADD R23, R23, 0x400 ;  /* 0x0000040017177836 */ /* 0x001fe20000000000 */
[----:B-1----:R-:W-:Y:S01]  /*0bc0*/  IADD3 R21, PT, PT, R21, 0x400, RZ ;  /* 0x0000040015157810 */ /* 0x002fe20007ffe0ff */
[----:B------:R-:W-:Y:S06]  /*0bd0*/  BRA.U UP0, `(.L_x_0) ;  /* 0xfffffff5005c7547 */ /* 0x000fec000b83ffff */
[----:B------:R-:W0:Y:S01]  /*0be0*/  LDCU.64 UR4, c[0x0][0x388] ;  /* 0x00007100ff0477ac */ /* 0x000e220008000a00 */
[C---:B------:R-:W-:Y:S01]  /*0bf0*/  VIADD R7, R1.reuse, 0x8040 ;  /* 0x0000804001077836 */ /* 0x040fe20000000000 */
[----:B------:R-:W-:Y:S01]  /*0c00*/  IADD3 R6, PT, PT, R1, 0x40, RZ ;  /* 0x0000004001067810 */ /* 0x000fe20007ffe0ff */
[----:B------:R-:W1:Y:S01]  /*0c10*/  LDCU.64 UR6, c[0x0][0x358] ;  /* 0x00006b00ff0677ac */ /* 0x000e620008000a00 */
[----:B0-----:R-:W-:-:S04]  /*0c20*/  UIADD3 UR4, UP0, UPT, UR4, 0x20, URZ ;  /* 0x0000002004047890 */ /* 0x001fc8000ff1e0ff */
[----:B------:R-:W-:Y:S02]  /*0c30*/  UIADD3.X UR5, UPT, UPT, URZ, UR5, URZ, UP0, !UPT ;  /* 0x00000005ff057290 */ /* 0x000fe400087fe4ff */
[----:B------:R-:W-:Y:S01]  /*0c40*/  IMAD.U32 R4, RZ, RZ, UR4 ;  /* 0x00000004ff047e24 */ /* 0x000fe2000f8e00ff */
[----:B------:R-:W-:-:S03]  /*0c50*/  UMOV UR4, URZ ;  /* 0x000000ff00047c82 */ /* 0x000fc60008000000 */
[----:B-1----:R-:W-:-:S07]  /*0c60*/  MOV R5, UR5 ;  /* 0x0000000500057c02 */ /* 0x002fce0008000f00 */
.L_x_1:
[----:B--2---:R-:W2:Y:S04]  /*0c70*/  LDG.E R8, desc[UR6][R4.64+-0x20] ;  /* 0xffffe00604087981 */ /* 0x004ea8000c1e1900 */
[----:B------:R-:W3:Y:S04]  /*0c80*/  LDG.E R14, desc[UR6][R4.64+-0x1c] ;  /* 0xffffe406040e7981 */ /* 0x000ee8000c1e1900 */
[----:B------:R-:W4:Y:S01]  /*0c90*/  LDG.E R16, desc[UR6][R4.64+-0x18] ;  /* 0xffffe80604107981 */ /* 0x000f22000c1e1900 */
[----:B--2---:R-:W-:-:S03]  /*0ca0*/  IMAD R17, R8, 0x8, R1 ;  /* 0x0000000808117824 */ /* 0x004fc600078e0201 */
[----:B------:R-:W2:Y:S04]  /*0cb0*/  LDL.64 R8, [R7+-0x40] ;  /* 0xffffc00007087983 */ /* 0x000ea80000100a00 */
[----:B------:R-:W2:Y:S04]  /*0cc0*/  LDL.64 R10, [R17] ;  /* 0x00000000110a7983 */ /* 0x000ea80000100a00 */
[----:B------:R-:W5:Y:S01]  /*0cd0*/  LDL.64 R12, [R17+0x8000] ;  /* 0x00800000110c7983 */ /* 0x000f620000100a00 */
[----:B--2---:R-:W-:-:S07]  /*0ce0*/  DADD R8, R8, R10 ;  /* 0x0000000008087229 */ /* 0x004fce000000000a */
[----:B------:R0:W-:Y:S04]  /*0cf0*/  STL.64 [R17], R8 ;  /* 0x0000000811007387 */ /* 0x0001e80000100a00 */
[----:B------:R-:W5:Y:S01]  /*0d00*/  LDL.64 R10, [R6+-0x40] ;  /* 0xffffc000060a7983 */ /* 0x000f620000100a00 */
[----:B---3--:R-:W-:Y:S01]  /*0d10*/  LEA R19, R14, R1, 0x3 ;  /* 0x000000010e137211 */ /* 0x008fe200078e18ff */
[----:B-----5:R-:W-:-:S07]  /*0d20*/  DADD R10, R10, R12 ;  /* 0x000000000a0a7229 */ /* 0x020fce000000000c */
[----:B------:R1:W-:Y:S04]  /*0d30*/  STL.64 [R17+0x8000], R10 ;  /* 0x0080000a11007387 */ /* 0x0003e80000100a00 */
[----:B------:R-:W2:Y:S04]  /*0d40*/  LDL.64 R12, [R7+-0x38] ;  /* 0xffffc800070c7983 */ /* 0x000ea80000100a00 */
[----:B------:R-:W2:Y:S02]  /*0d50*/  LDL.64 R14, [R19] ;  /* 0x00000000130e7983 */ /* 0x000ea40000100a00 */
[----:B--2---:R-:W-:-:S02]  /*0d60*/  DADD R12, R12, R14 ;  /* 0x000000000c0c7229 */ /* 0x004fc4000000000e */
[----:B------:R-:W2:Y:S05]  /*0d70*/  LDL.64 R14, [R19+0x8000] ;  /* 0x00800000130e7983 */ /* 0x000eaa0000100a00 */
[----:B------:R3:W-:Y:S04]  /*0d80*/  STL.64 [R19], R12 ;  /* 0x0000000c13007387 */ /* 0x0007e80000100a00 */
[----:B0-----:R-:W2:Y:S01]  /*0d90*/  LDL.64 R8, [R6+-0x38] ;  /* 0xffffc80006087983 */ /* 0x001ea20000100a00 */
[----:B----4-:R-:W-:-:S03]  /*0da0*/  IMAD R21, R16, 0x8, R1 ;  /* 0x0000000810157824 */ /* 0x010fc600078e0201 */
[----:B------:R-:W4:Y:S01]  /*0db0*/  LDG.E R16, desc[UR6][R4.64+-0x14] ;  /* 0xffffec0604107981 */ /* 0x000f22000c1e1900 */
[----:B--2---:R-:W-:-:S07]  /*0dc0*/  DADD R8, R8, R14 ;  /* 0x0000000008087229 */ /* 0x004fce000000000e */
[----:B------:R0:W-:Y:S04]  /*0dd0*/  STL.64 [R19+0x8000], R8 ;  /* 0x0080000813007387 */ /* 0x0001e80000100a00 */
[----:B-1----:R-:W2:Y:S04]  /*0de0*/  LDL.64 R10, [R7+-0x30] ;  /* 0xffffd000070a7983 */ /* 0x002ea80000100a00 */
[----:B------:R-:W2:Y:S02]  /*0df0*/  LDL.64 R14, [R21] ;  /* 0x00000000150e7983 */ /* 0x000ea40000100a00 */
[----:B--2---:R-:W-:-:S02]  /*0e00*/  DADD R10, R10, R14 ;  /* 0x000000000a0a7229 */ /* 0x004fc4000000000e */
[----:B------:R-:W2:Y:S05]  /*0e10*/  LDL.64 R14, [R21+0x8000] ;  /* 0x00800000150e7983 */ /* 0x000eaa0000100a00 */
[----:B------:R1:W-:Y:S04]  /*0e20*/  STL.64 [R21], R10 ;  /* 0x0000000a15007387 */ /* 0x0003e80000100a00 */
[----:B---3--:R-:W2:Y:S01]  /*0e30*/  LDL.64 R12, [R6+-0x30] ;  /* 0xffffd000060c7983 */ /* 0x008ea20000100a00 */
[----:B----4-:R-:W-:-:S03]  /*0e40*/  LEA R17, R16, R1, 0x3 ;  /* 0x0000000110117211 */ /* 0x010fc600078e18ff */
[----:B------:R-:W3:Y:S01]  /*0e50*/  LDG.E R16, desc[UR6][R4.64+-0x10] ;  /* 0xfffff00604107981 */ /* 0x000ee2000c1e1900 */
[----:B--2---:R-:W-:-:S07]  /*0e60*/  DADD R12, R12, R14 ;  /* 0x000000000c0c7229 */ /* 0x004fce000000000e */
[----:B------:R2:W-:Y:S04]  /*0e70*/  STL.64 [R21+0x8000], R12 ;  /* 0x0080000c15007387 */ /* 0x0005e80000100a00 */
[----:B0-----:R-:W4:Y:S04]  /*0e80*/  LDL.64 R8, [R7+-0x28] ;  /* 0xffffd80007087983 */ /* 0x001f280000100a00 */
[----:B------:R-:W4:Y:S02]  /*0e90*/  LDL.64 R14, [R17] ;  /* 0x00000000110e7983 */ /* 0x000f240000100a00 */
[----:B----4-:R-:W-:-:S02]  /*0ea0*/  DADD R8, R8, R14 ;  /* 0x0000000008087229 */ /* 0x010fc4000000000e */
[----:B------:R-:W4:Y:S05]  /*0eb0*/  LDL.64 R14, [R17+0x8000] ;  /* 0x00800000110e7983 */ /* 0x000f2a0000100a00 */
[----:B------:R0:W-:Y:S04]  /*0ec0*/  STL.64 [R17], R8 ;  /* 0x0000000811007387 */ /* 0x0001e80000100a00 */
[----:B-1----:R-:W4:Y:S01]  /*0ed0*/  LDL.64 R10, [R6+-0x28] ;  /* 0xffffd800060a7983 */ /* 0x002f220000100a00 */
[----:B---3--:R-:W-:-:S03]  /*0ee0*/  IMAD R19, R16, 0x8, R1 ;  /* 0x0000000810137824 */ /* 0x008fc600078e0201 */
[----:B------:R-:W3:Y:S01]  /*0ef0*/  LDG.E R16, desc[UR6][R4.64+-0xc] ;  /* 0xfffff40604107981 */ /* 0x000ee2000c1e1900 */
[----:B----4-:R-:W-:-:S07]  /*0f00*/  DADD R10, R10, R14 ;  /* 0x000000000a0a7229 */ /* 0x010fce000000000e */
[----:B------:R1:W-:Y:S04]  /*0f10*/  STL.64 [R17+0x8000], R10 ;  /* 0x0080000a11007387 */ /* 0x0003e80000100a00 */
[----:B--2---:R-:W2:Y:S04]  /*0f20*/  LDL.64 R12, [R7+-0x20] ;  /* 0xffffe000070c7983 */ /* 0x004ea80000100a00 */
[----:B------:R-:W2:Y:S02]  /*0f30*/  LDL.64 R14, [R19] ;  /* 0x00000000130e7983 */ /* 0x000ea40000100a00 */
[----:B--2---:R-:W-:-:S02]  /*0f40*/  DADD R12, R12, R14 ;  /* 0x000000000c0c7229 */ /* 0x004fc4000000000e */
[----:B------:R-:W2:Y:S05]  /*0f50*/  LDL.64 R14, [R19+0x8000] ;  /* 0x00800000130e7983 */ /* 0x000eaa0000100a00 */
[----:B------:R4:W-:Y:S04]  /*0f60*/  STL.64 [R19], R12 ;  /* 0x0000000c13007387 */ /* 0x0009e80000100a00 */
[----:B0-----:R-:W2:Y:S01]  /*0f70*/  LDL.64 R8, [R6+-0x20] ;  /* 0xffffe00006087983 */ /* 0x001ea20000100a00 */
[----:B---3--:R-:W-:-:S03]  /*0f80*/  LEA R21, R16, R1, 0x3 ;  /* 0x0000000110157211 */ /* 0x008fc600078e18ff */
[----:B------:R-:W3:Y:S01]  /*0f90*/  LDG.E R16, desc[UR6][R4.64+-0x8] ;  /* 0xfffff80604107981 */ /* 0x000ee2000c1e1900 */
[----:B--2---:R-:W-:-:S07]  /*0fa0*/  DADD R8, R8, R14 ;  /* 0x0000000008087229 */ /* 0x004fce000000000e */
[----:B------:R0:W-:Y:S04]  /*0fb0*/  STL.64 [R19+0x8000], R8 ;  /* 0x0080000813007387 */ /* 0x0001e80000100a00 */
[----:B-1----:R-:W2:Y:S04]  /*0fc0*/  LDL.64 R10, [R7+-0x18] ;  /* 0xffffe800070a7983 */ /* 0x002ea80000100a00 */
[----:B------:R-:W2:Y:S02]  /*0fd0*/  LDL.64 R14, [R21] ;  /* 0x00000000150e7983 */ /* 0x000ea40000100a00 */
[----:B--2---:R-:W-:-:S02]  /*0fe0*/  DADD R10, R10, R14 ;  /* 0x000000000a0a7229 */ /* 0x004fc4000000000e */
[----:B------:R-:W2:Y:S05]  /*0ff0*/  LDL.64 R14, [R21+0x8000] ;  /* 0x00800000150e7983 */ /* 0x000eaa0000100a00 */
[----:B------:R1:W-:Y:S04]  /*1000*/  STL.64 [R21], R10 ;  /* 0x0000000a15007387 */ /* 0x0003e80000100a00 */
[----:B----4-:R-:W2:Y:S01]  /*1010*/  LDL.64 R12, [R6+-0x18] ;  /* 0xffffe800060c7983 */ /* 0x010ea20000100a00 */
[----:B---3--:R-:W-:-:S03]  /*1020*/  IMAD R17, R16, 0x8, R1 ;  /* 0x0000000810117824 */ /* 0x008fc600078e0201 */
        /* <DEDUP_REMOVED lines=9> */
[----:B---3--:R-:W-:-:S03]  /*10c0*/  LEA R19, R16, R1, 0x3 ;  /* 0x0000000110137211 */ /* 0x008fc600078e18ff */
        /* <DEDUP_REMOVED lines=9> */
[----:B---3--:R-:W-:-:S03]  /*1160*/  IMAD R21, R16, 0x8, R1 ;  /* 0x0000000810157824 */ /* 0x008fc600078e0201 */
[----:B------:R-:W3:Y:S01]  /*1170*/  LDG.E R16, desc[UR6][R4.64+0x4] ;  /* 0x0000040604107981 */ /* 0x000ee2000c1e1900 */
[----:B--2---:R-:W-:-:S07]  /*1180*/  DADD R8, R8, R14 ;  /* 0x0000000008087229 */ /* 0x004fce000000000e */
[----:B------:R0:W-:Y:S04]  /*1190*/  STL.64 [R19+0x8000], R8 ;  /* 0x0080000813007387 */ /* 0x0001e80000100a00 */
[----:B-1----:R-:W2:Y:S04]  /*11a0*/  LDL.64 R10, [R7] ;  /* 0x00000000070a7983 */ /* 0x002ea80000100a00 */
[----:B------:R-:W2:Y:S02]  /*11b0*/  LDL.64 R14, [R21] ;  /* 0x00000000150e7983 */ /* 0x000ea40000100a00 */
[----:B--2---:R-:W-:-:S02]  /*11c0*/  DADD R10, R10, R14 ;  /* 0x000000000a0a7229 */ /* 0x004fc4000000000e */
[----:B------:R-:W2:Y:S05]  /*11d0*/  LDL.64 R14, [R21+0x8000] ;  /* 0x00800000150e7983 */ /* 0x000eaa0000100a00 */
[----:B------:R1:W-:Y:S04]  /*11e0*/  STL.64 [R21], R10 ;  /* 0x0000000a15007387 */ /* 0x0003e80000100a00 */
[----:B----4-:R-:W2:Y:S01]  /*11f0*/  LDL.64 R12, [R6] ;  /* 0x00000000060c7983 */ /* 0x010ea20000100a00 */
[----:B---3--:R-:W-:-:S03]  /*1200*/  LEA R17, R16, R1, 0x3 ;  /* 0x0000000110117211 */ /* 0x008fc600078e18ff */
[----:B------:R-:W3:Y:S01]  /*1210*/  LDG.E R16, desc[UR6][R4.64+0x8] ;  /* 0x0000080604107981 */ /* 0x000ee2000c1e1900 */
[----:B--2---:R-:W-:-:S07]  /*1220*/  DADD R12, R12, R14 ;  /* 0x000000000c0c7229 */ /* 0x004fce000000000e */
[----:B------:R2:W-:Y:S04]  /*1230*/  STL.64 [R21+0x8000], R12 ;  /* 0x0080000c15007387 */ /* 0x0005e80000100a00 */
[----:B0-----:R-:W4:Y:S04]  /*1240*/  LDL.64 R8, [R7+0x8] ;  /* 0x0000080007087983 */ /* 0x001f280000100a00 */
[----:B------:R-:W4:Y:S02]  /*1250*/  LDL.64 R14, [R17] ;  /* 0x00000000110e7983 */ /* 0x000f240000100a00 */
[----:B----4-:R-:W-:-:S02]  /*1260*/  DADD R8, R8, R14 ;  /* 0x0000000008087229 */ /* 0x010fc4000000000e */
[----:B------:R-:W4:Y:S05]  /*1270*/  LDL.64 R14, [R17+0x8000] ;  /* 0x00800000110e7983 */ /* 0x000f2a0000100a00 */
[----:B------:R0:W-:Y:S04]  /*1280*/  STL.64 [R17], R8 ;  /* 0x0000000811007387 */ /* 0x0001e80000100a00 */
[----:B-1----:R-:W4:Y:S01]  /*1290*/  LDL.64 R10, [R6+0x8] ;  /* 0x00000800060a7983 */ /* 0x002f220000100a00 */
[----:B---3--:R-:W-:-:S03]  /*12a0*/  IMAD R19, R16, 0x8, R1 ;  /* 0x0000000810137824 */ /* 0x008fc600078e0201 */
[----:B------:R-:W3:Y:S01]  /*12b0*/  LDG.E R16, desc[UR6][R4.64+0xc] ;  /* 0x00000c0604107981 */ /* 0x000ee2000c1e1900 */
[----:B----4-:R-:W-:-:S07]  /*12c0*/  DADD R10, R10, R14 ;  /* 0x000000000a0a7229 */ /* 0x010fce000000000e */
[----:B------:R1:W-:Y:S04]  /*12d0*/  STL.64 [R17+0x8000], R10 ;  /* 0x0080000a11007387 */ /* 0x0003e80000100a00 */
[----:B--2---:R-:W2:Y:S04]  /*12e0*/  LDL.64 R12, [R7+0x10] ;  /* 0x00001000070c7983 */ /* 0x004ea80000100a00 */
[----:B------:R-:W2:Y:S02]  /*12f0*/  LDL.64 R14, [R19] ;  /* 0x00000000130e7983 */ /* 0x000ea40000100a00 */
[----:B--2---:R-:W-:-:S02]  /*1300*/  DADD R12, R12, R14 ;  /* 0x000000000c0c7229 */ /* 0x004fc4000000000e */
[----:B------:R-:W2:Y:S05]  /*1310*/  LDL.64 R14, [R19+0x8000] ;  /* 0x00800000130e7983 */ /* 0x000eaa0000100a00 */
[----:B------:R4:W-:Y:S04]  /*1320*/  STL.64 [R19], R12 ;  /* 0x0000000c13007387 */ /* 0x0009e80000100a00 */
[----:B0-----:R-:W2:Y:S01]  /*1330*/  LDL.64 R8, [R6+0x10] ;  /* 0x0000100006087983 */ /* 0x001ea20000100a00 */
[----:B---3--:R-:W-:-:S03]  /*1340*/  LEA R21, R16, R1, 0x3 ;  /* 0x0000000110157211 */ /* 0x008fc600078e18ff */
[----:B------:R-:W3:Y:S01]  /*1350*/  LDG.E R16, desc[UR6][R4.64+0x10] ;  /* 0x0000100604107981 */ /* 0x000ee2000c1e1900 */
[----:B--2---:R-:W-:-:S07]  /*1360*/  DADD R8, R8, R14 ;  /* 0x0000000008087229 */ /* 0x004fce000000000e */
[----:B------:R0:W-:Y:S04]  /*1370*/  STL.64 [R19+0x8000], R8 ;  /* 0x0080000813007387 */ /* 0x0001e80000100a00 */
[----:B-1----:R-:W2:Y:S04]  /*1380*/  LDL.64 R10, [R7+0x18] ;  /* 0x00001800070a7983 */ /* 0x002ea80000100a00 */
[----:B------:R-:W2:Y:S02]  /*1390*/  LDL.64 R14, [R21] ;  /* 0x00000000150e7983 */ /* 0x000ea40000100a00 */
[----:B--2---:R-:W-:-:S02]  /*13a0*/  DADD R10, R10, R14 ;  /* 0x000000000a0a7229 */ /* 0x004fc4000000000e */
[----:B------:R-:W2:Y:S05]  /*13b0*/  LDL.64 R14, [R21+0x8000] ;  /* 0x00800000150e7983 */ /* 0x000eaa0000100a00 */
[----:B------:R1:W-:Y:S04]  /*13c0*/  STL.64 [R21], R10 ;  /* 0x0000000a15007387 */ /* 0x0003e80000100a00 */
[----:B----4-:R-:W2:Y:S01]  /*13d0*/  LDL.64 R12, [R6+0x18] ;  /* 0x00001800060c7983 */ /* 0x010ea20000100a00 */
[----:B---3--:R-:W-:-:S03]  /*13e0*/  IMAD R17, R16, 0x8, R1 ;  /* 0x0000000810117824 */ /* 0x008fc600078e0201 */
        /* <DEDUP_REMOVED lines=9> */
[----:B---3--:R-:W-:-:S03]  /*1480*/  LEA R19, R16, R1, 0x3 ;  /* 0x0000000110137211 */ /* 0x008fc600078e18ff */
        /* <DEDUP_REMOVED lines=9> */
[----:B---3--:R-:W-:-:S03]  /*1520*/  IMAD R21, R16, 0x8, R1 ;  /* 0x0000000810157824 */ /* 0x008fc600078e0201 */
        /* <DEDUP_REMOVED lines=9> */
[----:B---3--:R-:W-:Y:S01]  /*15c0*/  LEA R17, R16, R1, 0x3 ;  /* 0x0000000110117211 */ /* 0x008fe200078e18ff */
[----:B--2---:R-:W-:-:S07]  /*15d0*/  DADD R12, R12, R14 ;  /* 0x000000000c0c7229 */ /* 0x004fce000000000e */
[----:B------:R2:W-:Y:S04]  /*15e0*/  STL.64 [R21+0x8000], R12 ;  /* 0x0080000c15007387 */ /* 0x0005e80000100a00 */
[----:B0-----:R-:W3:Y:S04]  /*15f0*/  LDL.64 R8, [R7+0x38] ;  /* 0x0000380007087983 */ /* 0x001ee80000100a00 */
[----:B------:R-:W3:Y:S02]  /*1600*/  LDL.64 R14, [R17] ;  /* 0x00000000110e7983 */ /* 0x000ee40000100a00 */
[----:B---3--:R-:W-:-:S02]  /*1610*/  DADD R8, R8, R14 ;  /* 0x0000000008087229 */ /* 0x008fc4000000000e */
[----:B------:R-:W3:Y:S05]  /*1620*/  LDL.64 R14, [R17+0x8000] ;  /* 0x00800000110e7983 */ /* 0x000eea0000100a00 */
[----:B------:R2:W-:Y:S04]  /*1630*/  STL.64 [R17], R8 ;  /* 0x0000000811007387 */ /* 0x0005e80000100a00 */
[----:B-1----:R0:W3:Y:S01]  /*1640*/  LDL.64 R10, [R6+0x38] ;  /* 0x00003800060a7983 */ /* 0x0020e20000100a00 */
[----:B------:R-:W-:-:S04]  /*1650*/  UIADD3 UR4, UPT, UPT, UR4, 0x10, URZ ;  /* 0x0000001004047890 */ /* 0x000fc8000fffe0ff */
[----:B------:R-:W-:Y:S01]  /*1660*/  UISETP.NE.AND UP0, UPT, UR4, 0x1000, UPT ;  /* 0x000010000400788c */ /* 0x000fe2000bf05270 */
[----:B------:R-:W-:Y:S02]  /*1670*/  IADD3 R4, P0, PT, R4, 0x40, RZ ;  /* 0x0000004004047810 */ /* 0x000fe40007f1e0ff */
[----:B------:R-:W-:Y:S01]  /*1680*/  IADD3 R7, PT, PT, R7, 0x80, RZ ;  /* 0x0000008007077810 */ /* 0x000fe20007ffe0ff */
[----:B0-----:R-:W-:Y:S02]  /*1690*/  VIADD R6, R6, 0x80 ;  /* 0x0000008006067836 */ /* 0x001fe40000000000 */
[----:B------:R-:W-:Y:S01]  /*16a0*/  IMAD.X R5, RZ, RZ, R5, P0 ;  /* 0x000000ffff057224 */ /* 0x000fe200000e0605 */
[----:B---3--:R-:W-:-:S07]  /*16b0*/  DADD R10, R10, R14 ;  /* 0x000000000a0a7229 */ /* 0x008fce000000000e */
[----:B------:R2:W-:Y:S01]  /*16c0*/  STL.64 [R17+0x8000], R10 ;  /* 0x0080000a11007387 */ /* 0x0005e20000100a00 */
[----:B------:R-:W-:Y:S05]  /*16d0*/  BRA.U UP0, `(.L_x_1) ;  /* 0xfffffff500647547 */ /* 0x000fea000b83ffff */
[----:B--2---:R-:W-:Y:S01]  /*16e0*/  CS2R R20, SRZ ;  /* 0x0000000000147805 */ /* 0x004fe2000001ff00 */
[----:B------:R-:W-:-:S06]  /*16f0*/  UMOV UR4, URZ ;  /* 0x000000ff00047c82 */ /* 0x000fcc0008000000 */
.L_x_2:
[----:B------:R-:W2:Y:S04]  /*1700*/  LDL.128 R12, [R2+-0x80] ;  /* 0xffff8000020c7983 */ /* 0x000ea80000100c00 */
[----:B------:R-:W2:Y:S04]  /*1710*/  LDL.128 R16, [R0+-0x80] ;  /* 0xffff800000107983 */ /* 0x000ea80000100c00 */
[----:B------:R-:W3:Y:S04]  /*1720*/  LDL.128 R4, [R2+-0x70] ;  /* 0xffff900002047983 */ /* 0x000ee80000100c00 */
[----:B------:R-:W3:Y:S01]  /*1730*/  LDL.128 R8, [R0+-0x70] ;  /* 0xffff900000087983 */ /* 0x000ee20000100c00 */
[----:B--2---:R-:W-:-:S02]  /*1740*/  DADD R22, R12, R16 ;  /* 0x000000000c167229 */ /* 0x004fc40000000010 */
[----:B------:R-:W-:Y:S01]  /*1750*/  DADD R24, R14, R18 ;  /* 0x000000000e187229 */ /* 0x000fe20000000012 */
[----:B------:R-:W2:Y:S04]  /*1760*/  LDL.128 R12, [R2+-0x60] ;  /* 0xffffa000020c7983 */ /* 0x000ea80000100c00 */
[----:B------:R-:W2:Y:S01]  /*1770*/  LDL.128 R16, [R0+-0x60] ;  /* 0xffffa00000107983 */ /* 0x000ea20000100c00 */
[----:B------:R-:W-:Y:S02]  /*1780*/  DADD R20, R22, R20 ;  /* 0x0000000016147229 */ /* 0x000fe40000000014 */
[----:B---3--:R-:W-:-:S06]  /*1790*/  DADD R22, R4, R8 ;  /* 0x0000000004167229 */ /* 0x008fcc0000000008 */
[----:B------:R-:W-:Y:S02]  /*17a0*/  DADD R20, R20, R24 ;  /* 0x0000000014147229 */ /* 0x000fe40000000018 */
[----:B------:R-:W-:Y:S01]  /*17b0*/  DADD R24, R6, R10 ;  /* 0x0000000006187229 */ /* 0x000fe2000000000a */
[----:B------:R-:W3:Y:S04]  /*17c0*/  LDL.128 R4, [R2+-0x50] ;  /* 0xffffb00002047983 */ /* 0x000ee80000100c00 */
[----:B------:R-:W3:Y:S01]  /*17d0*/  LDL.128 R8, [R0+-0x50] ;  /* 0xffffb00000087983 */ /* 0x000ee20000100c00 */
[----:B------:R-:W-:-:S08]  /*17e0*/  DADD R20, R20, R22 ;  /* 0x0000000014147229 */ /* 0x000fd00000000016 */
[----:B------:R-:W-:Y:S02]  /*17f0*/  DADD R20, R20, R24 ;  /* 0x0000000014147229 */ /* 0x000fe40000000018 */
[----:B--2---:R-:W-:Y:S02]  /*1800*/  DADD R22, R12, R16 ;  /* 0x000000000c167229 */ /* 0x004fe40000000010 */
[----:B------:R-:W-:Y:S01]  /*1810*/  DADD R24, R14, R18 ;  /* 0x000000000e187229 */ /* 0x000fe20000000012 */
[----:B------:R-:W2:Y:S04]  /*1820*/  LDL.128 R12, [R2+-0x40] ;  /* 0xffffc000020c7983 */ /* 0x000ea80000100c00 */
[----:B------:R-:W2:Y:S01]  /*1830*/  LDL.128 R16, [R0+-0x40] ;  /* 0xffffc00000107983 */ /* 0x000ea20000100c00 */
[----:B------:R-:W-:-:S08]  /*1840*/  DADD R20, R20, R22 ;  /* 0x0000000014147229 */ /* 0x000fd00000000016 */
[----:B------:R-:W-:Y:S02]  /*1850*/  DADD R20, R20, R24 ;  /* 0x0000000014147229 */ /* 0x000fe40000000018 */
[----:B---3--:R-:W-:Y:S02]  /*1860*/  DADD R22, R4, R8 ;  /* 0x0000000004167229 */ /* 0x008fe40000000008 */
        /* <DEDUP_REMOVED lines=19> */
[----:B------:R-:W2:Y:S04]  /*19a0*/  LDL.128 R16, [R2] ;  /* 0x0000000002107983 */ /* 0x000ea80000100c00 */
[----:B------:R-:W2:Y:S01]  /*19b0*/  LDL.128 R12, [R0] ;  /* 0x00000000000c7983 */ /* 0x000ea20000100c00 */
[----:B------:R-:W-:-:S08]  /*19c0*/  DADD R20, R20, R22 ;  /* 0x0000000014147229 */ /* 0x000fd00000000016 */
[----:B------:R-:W-:Y:S02]  /*19d0*/  DADD R20, R20, R24 ;  /* 0x0000000014147229 */ /* 0x000fe40000000018 */
[----:B---3--:R-:W-:Y:S02]  /*19e0*/  DADD R22, R4, R8 ;  /* 0x0000000004167229 */ /* 0x008fe40000000008 */
[----:B------:R-:W-:Y:S01]  /*19f0*/  DADD R24, R6, R10 ;  /* 0x0000000006187229 */ /* 0x000fe2000000000a */
[----:B------:R-:W3:Y:S04]  /*1a00*/  LDL.128 R8, [R2+0x10] ;  /* 0x0000100002087983 */ /* 0x000ee80000100c00 */
[----:B------:R-:W3:Y:S01]  /*1a10*/  LDL.128 R4, [R0+0x10] ;  /* 0x0000100000047983 */ /* 0x000ee20000100c00 */
[----:B------:R-:W-:-:S08]  /*1a20*/  DADD R20, R20, R22 ;  /* 0x0000000014147229 */ /* 0x000fd00000000016 */
[----:B------:R-:W-:Y:S02]  /*1a30*/  DADD R20, R20, R24 ;  /* 0x0000000014147229 */ /* 0x000fe40000000018 */
[----:B--2---:R-:W-:Y:S02]  /*1a40*/  DADD R22, R16, R12 ;  /* 0x0000000010167229 */ /* 0x004fe4000000000c */
[----:B------:R-:W-:Y:S01]  /*1a50*/  DADD R24, R18, R14 ;  /* 0x0000000012187229 */ /* 0x000fe2000000000e */
[----:B------:R-:W2:Y:S04]  /*1a60*/  LDL.128 R16, [R2+0x20] ;  /* 0x0000200002107983 */ /* 0x000ea80000100c00 */
[----:B------:R-:W2:Y:S01]  /*1a70*/  LDL.128 R12, [R0+0x20] ;  /* 0x00002000000c7983 */ /* 0x000ea20000100c00 */
        /* <DEDUP_REMOVED lines=28> */
[----:B------:R0:W3:Y:S04]  /*1c40*/  LDL.128 R4, [R2+0x70] ;  /* 0x0000700002047983 */ /* 0x0000e80000100c00 */
[----:B------:R1:W3:Y:S01]  /*1c50*/  LDL.128 R8, [R0+0x70] ;  /* 0x0000700000087983 */ /* 0x0002e20000100c00 */
[----:B------:R-:W-:Y:S01]  /*1c60*/  DADD R20, R20, R22 ;  /* 0x0000000014147229 */ /* 0x000fe20000000016 */
[----:B------:R-:W-:Y:S01]  /*1c70*/  UIADD3 UR4, UPT, UPT, UR4, 0x20, URZ ;  /* 0x0000002004047890 */ /* 0x000fe2000fffe0ff */
[----:B0-----:R-:W-:-:S03]  /*1c80*/  IADD3 R2, PT, PT, R2, 0x100, RZ ;  /* 0x0000010002027810 */ /* 0x001fc60007ffe0ff */
[----:B------:R-:W-:Y:S01]  /*1c90*/  UISETP.NE.AND UP0, UPT, UR4, 0x1000, UPT ;  /* 0x000010000400788c */ /* 0x000fe2000bf05270 */
[----:B-1----:R-:W-:Y:S02]  /*1ca0*/  IADD3 R0, PT, PT, R0, 0x100, RZ ;  /* 0x0000010000007810 */ /* 0x002fe40007ffe0ff */
[----:B------:R-:W-:Y:S02]  /*1cb0*/  DADD R20, R20, R24 ;  /* 0x0000000014147229 */ /* 0x000fe40000000018 */
[----:B--2---:R-:W-:Y:S02]  /*1cc0*/  DADD R12, R16, R12 ;  /* 0x00000000100c7229 */ /* 0x004fe4000000000c */
[----:B------:R-:W-:-:S06]  /*1cd0*/  DADD R14, R18, R14 ;  /* 0x00000000120e7229 */ /* 0x000fcc000000000e */
[----:B------:R-:W-:-:S08]  /*1ce0*/  DADD R12, R20, R12 ;  /* 0x00000000140c7229 */ /* 0x000fd0000000000c */
[----:B------:R-:W-:Y:S02]  /*1cf0*/  DADD R12, R12, R14 ;  /* 0x000000000c0c7229 */ /* 0x000fe4000000000e */
[----:B---3--:R-:W-:Y:S02]  /*1d00*/  DADD R4, R4, R8 ;  /* 0x0000000004047229 */ /* 0x008fe40000000008 */
[----:B------:R-:W-:-:S06]  /*1d10*/  DADD R6, R6, R10 ;  /* 0x0000000006067229 */ /* 0x000fcc000000000a */
[----:B------:R-:W-:-:S08]  /*1d20*/  DADD R4, R12, R4 ;  /* 0x000000000c047229 */ /* 0x000fd00000000004 */
[----:B------:R-:W-:Y:S01]  /*1d30*/  DADD R20, R4, R6 ;  /* 0x0000000004147229 */ /* 0x000fe20000000006 */
[----:B------:R-:W-:Y:S10]  /*1d40*/  BRA.U UP0, `(.L_x_2) ;  /* 0xfffffff9006c7547 */ /* 0x000ff4000b83ffff */
[----:B------:R-:W0:Y:S02]  /*1d50*/  LDC.64 R4, c[0x0][0x380] ;  /* 0x0000e000ff047b82 */ /* 0x000e240000000a00 */
[----:B0-----:R-:W-:-:S05]  /*1d60*/  IMAD.WIDE R2, R3, 0x8, R4 ;  /* 0x0000000803027825 */ /* 0x001fca00078e0204 */
[----:B------:R-:W-:Y:S01]  /*1d70*/  STG.E.64 desc[UR6][R2.64], R20 ;  /* 0x0000001402007986 */ /* 0x000fe2000c101b06 */
[----:B------:R-:W-:Y:S05]  /*1d80*/  EXIT ;  /* 0x000000000000794d */ /* 0x000fea0003800000 */
.L_x_3:
[----:B------:R-:W-:-:S00]  /*1d90*/  BRA `(.L_x_3) ;  /* 0xfffffffc00fc7947 */ /* 0x000fc0000383ffff */
[----:B------:R-:W-:-:S00]  /*1da0*/  NOP ;  /* 0x0000000000007918 */ /* 0x000fc00000000000 */
        /* <DEDUP_REMOVED lines=13> */
.L_x_4:


//--------------------- .nv.shared.reserved.0     --------------------------
	.section	.nv.shared.reserved.0,"aw",@nobits
	.weak		__nv_reservedSMEM_offset_0_alias
	.size		__nv_reservedSMEM_offset_0_alias, 0, 64
	.other		__nv_reservedSMEM_offset_0_alias,@"STO_CUDA_RESERVED_SHARED STV_DEFAULT"
__nv_reservedSMEM_offset_0_alias:
	.zero		0
	.zero		64


//--------------------- .nv.constant0._Z8mykernelPdPi --------------------------
	.section	.nv.constant0._Z8mykernelPdPi,"a",@progbits
	.sectionflags	@""
	.align	4
.nv.constant0._Z8mykernelPdPi:
	.zero		912


//--------------------- SYMBOLS --------------------------

	.type		.nv.reservedSmem.offset0,@object
	.size		.nv.reservedSmem.offset0,0x4
